//
// Generated by NVIDIA NVVM Compiler
//
// Compiler Build ID: CL-36424714
// Cuda compilation tools, release 13.0, V13.0.88
// Based on NVVM 20.0.0
//

.version 9.0
.target sm_100
.address_size 64

	// .globl	_Z6vecAddPfS_S_m

.visible .entry _Z6vecAddPfS_S_m(
	.param .u64 .ptr .align 1 _Z6vecAddPfS_S_m_param_0,
	.param .u64 .ptr .align 1 _Z6vecAddPfS_S_m_param_1,
	.param .u64 .ptr .align 1 _Z6vecAddPfS_S_m_param_2,
	.param .u64 _Z6vecAddPfS_S_m_param_3
)
{
	.reg .pred 	%p<2>;
	.reg .b32 	%r<5>;
	.reg .b32 	%f<4>;
	.reg .b64 	%rd<13>;

	ld.param.u64 	%rd2, [_Z6vecAddPfS_S_m_param_0];
	ld.param.u64 	%rd3, [_Z6vecAddPfS_S_m_param_1];
	ld.param.u64 	%rd4, [_Z6vecAddPfS_S_m_param_2];
	ld.param.u64 	%rd5, [_Z6vecAddPfS_S_m_param_3];
	mov.u32 	%r1, %tid.x;
	mov.u32 	%r2, %ctaid.x;
	mov.u32 	%r3, %ntid.x;
	mad.lo.s32 	%r4, %r2, %r3, %r1;
	cvt.s64.s32 	%rd1, %r4;
	setp.le.u64 	%p1, %rd5, %rd1;
	@%p1 bra 	$L__BB0_2;
	cvta.to.global.u64 	%rd6, %rd2;
	cvta.to.global.u64 	%rd7, %rd3;
	cvta.to.global.u64 	%rd8, %rd4;
	shl.b64 	%rd9, %rd1, 2;
	add.s64 	%rd10, %rd6, %rd9;
	ld.global.f32 	%f1, [%rd10];
	add.s64 	%rd11, %rd7, %rd9;
	ld.global.f32 	%f2, [%rd11];
	add.f32 	%f3, %f1, %f2;
	add.s64 	%rd12, %rd8, %rd9;
	st.global.f32 	[%rd12], %f3;
$L__BB0_2:
	ret;

}


// ===== COMPILED SASS (sm_100) =====

	.target	sm_100

	.elftype	@"ET_EXEC"


//--------------------- .note.nv.tkinfo           --------------------------
	.section	.note.nv.tkinfo,"",@"SHT_NOTE"
	.sectionflags	@"SHF_NOTE_NV_TKINFO"
	.tkinfo
        /*0018*/ 	.word	0x00000002
        /*0030*/ 	.string	""
        /*0030*/ 	.string	"ptxas"
        /*0030*/ 	.string	"Cuda compilation tools, release 13.0, V13.0.88"
        /*0030*/ 	.string	"Build cuda_13.0.r13.0/compiler.36424714_0"
        /*0030*/ 	.string	"-arch sm_100 -m 64 "



//--------------------- .note.nv.cuinfo           --------------------------
	.section	.note.nv.cuinfo,"",@"SHT_NOTE"
	.sectionflags	@"SHF_NOTE_NV_CUINFO"
        /*0018*/ 	.short	0x0002
        /*001a*/ 	.short	0x0064
        /*001c*/ 	.short	0x0082
	.zero		2


//--------------------- .nv.info                  --------------------------
	.section	.nv.info,"",@"SHT_CUDA_INFO"
	.align	4


	//----- nvinfo : EIATTR_REGCOUNT
	.align		4
        /*0000*/ 	.byte	0x04, 0x2f
        /*0002*/ 	.short	(.L_1 - .L_0)
	.align		4
.L_0:
        /*0004*/ 	.word	index@(_Z6vecAddPfS_S_m)
        /*0008*/ 	.word	0x0000000c


	//----- nvinfo : EIATTR_FRAME_SIZE
	.align		4
.L_1:
        /*000c*/ 	.byte	0x04, 0x11
        /*000e*/ 	.short	(.L_3 - .L_2)
	.align		4
.L_2:
        /*0010*/ 	.word	index@(_Z6vecAddPfS_S_m)
        /*0014*/ 	.word	0x00000000


	//----- nvinfo : EIATTR_MIN_STACK_SIZE
	.align		4
.L_3:
        /*0018*/ 	.byte	0x04, 0x12
        /*001a*/ 	.short	(.L_5 - .L_4)
	.align		4
.L_4:
        /*001c*/ 	.word	index@(_Z6vecAddPfS_S_m)
        /*0020*/ 	.word	0x00000000
.L_5:


//--------------------- .nv.compat                --------------------------
	.section	.nv.compat,"",@"SHT_CUDA_COMPAT_INFO"
	.align	4
        /*0000*/ 	.byte	0x02, 0x09, 0x00, 0x00, 0x02, 0x02, 0x01, 0x00, 0x02, 0x05, 0x05, 0x00, 0x03, 0x07, 0x01, 0x01
        /*0010*/ 	.byte	0x02, 0x03, 0x00, 0x00, 0x02, 0x06, 0x01, 0x00, 0x04, 0x0b, 0x08, 0x00, 0x09, 0x00, 0x00, 0x00
        /*0020*/ 	.byte	0x00, 0x00, 0x00, 0x00


//--------------------- .nv.info._Z6vecAddPfS_S_m --------------------------
	.section	.nv.info._Z6vecAddPfS_S_m,"",@"SHT_CUDA_INFO"
	.sectionflags	@""
	.align	4


	//----- nvinfo : EIATTR_CUDA_API_VERSION
	.align		4
        /*0000*/ 	.byte	0x04, 0x37
        /*0002*/ 	.short	(.L_7 - .L_6)
.L_6:
        /*0004*/ 	.word	0x00000082


	//----- nvinfo : EIATTR_KPARAM_INFO
	.align		4
.L_7:
        /*0008*/ 	.byte	0x04, 0x17
        /*000a*/ 	.short	(.L_9 - .L_8)
.L_8:
        /*000c*/ 	.word	0x00000000
        /*0010*/ 	.short	0x0003
        /*0012*/ 	.short	0x0018
        /*0014*/ 	.byte	0x00, 0xf0, 0x21, 0x00


	//----- nvinfo : EIATTR_KPARAM_INFO
	.align		4
.L_9:
        /*0018*/ 	.byte	0x04, 0x17
        /*001a*/ 	.short	(.L_11 - .L_10)
.L_10:
        /*001c*/ 	.word	0x00000000
        /*0020*/ 	.short	0x0002
        /*0022*/ 	.short	0x0010
        /*0024*/ 	.byte	0x00, 0xf5, 0x21, 0x00


	//----- nvinfo : EIATTR_KPARAM_INFO
	.align		4
.L_11:
        /*0028*/ 	.byte	0x04, 0x17
        /*002a*/ 	.short	(.L_13 - .L_12)
.L_12:
        /*002c*/ 	.word	0x00000000
        /*0030*/ 	.short	0x0001
        /*0032*/ 	.short	0x0008
        /*0034*/ 	.byte	0x00, 0xf5, 0x21, 0x00


	//----- nvinfo : EIATTR_KPARAM_INFO
	.align		4
.L_13:
        /*0038*/ 	.byte	0x04, 0x17
        /*003a*/ 	.short	(.L_15 - .L_14)
.L_14:
        /*003c*/ 	.word	0x00000000
        /*0040*/ 	.short	0x0000
        /*0042*/ 	.short	0x0000
        /*0044*/ 	.byte	0x00, 0xf5, 0x21, 0x00


	//----- nvinfo : EIATTR_SPARSE_MMA_MASK
	.align		4
.L_15:
        /*0048*/ 	.byte	0x03, 0x50
        /*004a*/ 	.short	0x0000


	//----- nvinfo : EIATTR_MAXREG_COUNT
	.align		4
        /*004c*/ 	.byte	0x03, 0x1b
        /*004e*/ 	.short	0x00ff


	//----- nvinfo : EIATTR_MERCURY_ISA_VERSION
	.align		4
        /*0050*/ 	.byte	0x03, 0x5f
        /*0052*/ 	.short	0x0101


	//----- nvinfo : EIATTR_VRC_CTA_INIT_COUNT
	.align		4
        /*0054*/ 	.byte	0x02, 0x4a
	.zero		1
	.zero		1


	//----- nvinfo : EIATTR_EXIT_INSTR_OFFSETS
	.align		4
        /*0058*/ 	.byte	0x04, 0x1c
        /*005a*/ 	.short	(.L_17 - .L_16)


	//   ....[0]....
.L_16:
        /*005c*/ 	.word	0x00000090


	//   ....[1]....
        /*0060*/ 	.word	0x00000190


	//----- nvinfo : EIATTR_CBANK_PARAM_SIZE
	.align		4
.L_17:
        /*0064*/ 	.byte	0x03, 0x19
        /*0066*/ 	.short	0x0020


	//----- nvinfo : EIATTR_PARAM_CBANK
	.align		4
        /*0068*/ 	.byte	0x04, 0x0a
        /*006a*/ 	.short	(.L_19 - .L_18)
	.align		4
.L_18:
        /*006c*/ 	.word	index@(.nv.constant0._Z6vecAddPfS_S_m)
        /*0070*/ 	.short	0x0380
        /*0072*/ 	.short	0x0020


	//----- nvinfo : EIATTR_SW_WAR
	.align		4
.L_19:
        /*0074*/ 	.byte	0x04, 0x36
        /*0076*/ 	.short	(.L_21 - .L_20)
.L_20:
        /*0078*/ 	.word	0x00000008
.L_21:


//--------------------- .nv.callgraph             --------------------------
	.section	.nv.callgraph,"",@"SHT_CUDA_CALLGRAPH"
	.align	4
	.sectionentsize	8
	.align		4
        /*0000*/ 	.word	0x00000000
	.align		4
        /*0004*/ 	.word	0xffffffff
	.align		4
        /*0008*/ 	.word	0x00000000
	.align		4
        /*000c*/ 	.word	0xfffffffe
	.align		4
        /*0010*/ 	.word	0x00000000
	.align		4
        /*0014*/ 	.word	0xfffffffd
	.align		4
        /*0018*/ 	.word	0x00000000
	.align		4
        /*001c*/ 	.word	0xfffffffc


//--------------------- .text._Z6vecAddPfS_S_m    --------------------------
	.section	.text._Z6vecAddPfS_S_m,"ax",@progbits
	.align	128
        .global         _Z6vecAddPfS_S_m
        .type           _Z6vecAddPfS_S_m,@function
        .size           _Z6vecAddPfS_S_m,(.L_x_1 - _Z6vecAddPfS_S_m)
        .other          _Z6vecAddPfS_S_m,@"STO_CUDA_ENTRY STV_DEFAULT"
_Z6vecAddPfS_S_m:
.text._Z6vecAddPfS_S_m:
[----:B------:R-:W-:Y:S01]  /*0000*/  LDC R1, c[0x0][0x37c] ;  /* 0x0000df00ff017b82 */ /* 0x000fe20000000800 */
[----:B------:R-:W0:Y:S07]  /*0010*/  S2R R0, SR_TID.X ;  /* 0x0000000000007919 */ /* 0x000e2e0000002100 */
[----:B------:R-:W0:Y:S01]  /*0020*/  S2UR UR4, SR_CTAID.X ;  /* 0x00000000000479c3 */ /* 0x000e220000002500 */
[----:B------:R-:W1:Y:S07]  /*0030*/  LDCU.64 UR6, c[0x0][0x398] ;  /* 0x00007300ff0677ac */ /* 0x000e6e0008000a00 */
[----:B------:R-:W0:Y:S02]  /*0040*/  LDC R3, c[0x0][0x360] ;  /* 0x0000d800ff037b82 */ /* 0x000e240000000800 */
[----:B0-----:R-:W-:-:S05]  /*0050*/  IMAD R0, R3, UR4, R0 ;  /* 0x0000000403007c24 */ /* 0x001fca000f8e0200 */
[----:B-1----:R-:W-:Y:S02]  /*0060*/  ISETP.GE.U32.AND P0, PT, R0, UR6, PT ;  /* 0x0000000600007c0c */ /* 0x002fe4000bf06070 */
[----:B------:R-:W-:-:S04]  /*0070*/  SHF.R.S32.HI R3, RZ, 0x1f, R0 ;  /* 0x0000001fff037819 */ /* 0x000fc80000011400 */
[----:B------:R-:W-:-:S13]  /*0080*/  ISETP.GE.U32.AND.EX P0, PT, R3, UR7, PT, P0 ;  /* 0x0000000703007c0c */ /* 0x000fda000bf06100 */
[----:B------:R-:W-:Y:S05]  /*0090*/  @P0 EXIT ;  /* 0x000000000000094d */ /* 0x000fea0003800000 */
[----:B------:R-:W0:Y:S01]  /*00a0*/  LDCU.128 UR8, c[0x0][0x380] ;  /* 0x00007000ff0877ac */ /* 0x000e220008000c00 */
[C---:B------:R-:W-:Y:S01]  /*00b0*/  IMAD.SHL.U32 R6, R0.reuse, 0x4, RZ ;  /* 0x0000000400067824 */ /* 0x040fe200078e00ff */
[----:B------:R-:W-:Y:S01]  /*00c0*/  SHF.L.U64.HI R0, R0, 0x2, R3 ;  /* 0x0000000200007819 */ /* 0x000fe20000010203 */
[----:B------:R-:W1:Y:S01]  /*00d0*/  LDCU.64 UR4, c[0x0][0x358] ;  /* 0x00006b00ff0477ac */ /* 0x000e620008000a00 */
[----:B------:R-:W2:Y:S02]  /*00e0*/  LDCU.64 UR6, c[0x0][0x390] ;  /* 0x00007200ff0677ac */ /* 0x000ea40008000a00 */
[C---:B0-----:R-:W-:Y:S02]  /*00f0*/  IADD3 R4, P1, PT, R6.reuse, UR10, RZ ;  /* 0x0000000a06047c10 */ /* 0x041fe4000ff3e0ff */
[----:B------:R-:W-:Y:S02]  /*0100*/  IADD3 R2, P0, PT, R6, UR8, RZ ;  /* 0x0000000806027c10 */ /* 0x000fe4000ff1e0ff */
[----:B------:R-:W-:-:S02]  /*0110*/  IADD3.X R5, PT, PT, R0, UR11, RZ, P1, !PT ;  /* 0x0000000b00057c10 */ /* 0x000fc40008ffe4ff */
[----:B------:R-:W-:-:S04]  /*0120*/  IADD3.X R3, PT, PT, R0, UR9, RZ, P0, !PT ;  /* 0x0000000900037c10 */ /* 0x000fc800087fe4ff */
[----:B-1----:R-:W3:Y:S04]  /*0130*/  LDG.E R5, desc[UR4][R4.64] ;  /* 0x0000000404057981 */ /* 0x002ee8000c1e1900 */
[----:B------:R-:W3:Y:S01]  /*0140*/  LDG.E R2, desc[UR4][R2.64] ;  /* 0x0000000402027981 */ /* 0x000ee2000c1e1900 */
[----:B--2---:R-:W-:-:S04]  /*0150*/  IADD3 R6, P0, PT, R6, UR6, RZ ;  /* 0x0000000606067c10 */ /* 0x004fc8000ff1e0ff */
[----:B------:R-:W-:Y:S01]  /*0160*/  IADD3.X R7, PT, PT, R0, UR7, RZ, P0, !PT ;  /* 0x0000000700077c10 */ /* 0x000fe200087fe4ff */
[----:B---3--:R-:W-:-:S05]  /*0170*/  FADD R9, R2, R5 ;  /* 0x0000000502097221 */ /* 0x008fca0000000000 */
[----:B------:R-:W-:Y:S01]  /*0180*/  STG.E desc[UR4][R6.64], R9 ;  /* 0x0000000906007986 */ /* 0x000fe2000c101904 */
[----:B------:R-:W-:Y:S05]  /*0190*/  EXIT ;  /* 0x000000000000794d */ /* 0x000fea0003800000 */
.L_x_0:
[----:B------:R-:W-:-:S00]  /*01a0*/  BRA `(.L_x_0) ;  /* 0xfffffffc00fc7947 */ /* 0x000fc0000383ffff */
[----:B------:R-:W-:-:S00]  /*01b0*/  NOP ;  /* 0x0000000000007918 */ /* 0x000fc00000000000 */
        /* <DEDUP_REMOVED lines=12> */
.L_x_1:


//--------------------- .nv.shared.reserved.0     --------------------------
	.section	.nv.shared.reserved.0,"aw",@nobits
	.weak		__nv_reservedSMEM_offset_0_alias
	.size		__nv_reservedSMEM_offset_0_alias, 0, 64
	.other		__nv_reservedSMEM_offset_0_alias,@"STO_CUDA_RESERVED_SHARED STV_DEFAULT"
__nv_reservedSMEM_offset_0_alias:
	.zero		0
	.zero		64


//--------------------- .nv.constant0._Z6vecAddPfS_S_m --------------------------
	.section	.nv.constant0._Z6vecAddPfS_S_m,"a",@progbits
	.sectionflags	@""
	.align	4
.nv.constant0._Z6vecAddPfS_S_m:
	.zero		928


//--------------------- SYMBOLS --------------------------

	.type		.nv.reservedSmem.offset0,@object
	.size		.nv.reservedSmem.offset0,0x4
